//
// Generated by NVIDIA NVVM Compiler
//
// Compiler Build ID: CL-36424714
// Cuda compilation tools, release 13.0, V13.0.88
// Based on NVVM 20.0.0
//

.version 9.0
.target sm_100
.address_size 64

	// .globl	_Z6VecMulPfS_S_
.extern .shared .align 16 .b8 sdata[];

.visible .entry _Z6VecMulPfS_S_(
	.param .u64 .ptr .align 1 _Z6VecMulPfS_S__param_0,
	.param .u64 .ptr .align 1 _Z6VecMulPfS_S__param_1,
	.param .u64 .ptr .align 1 _Z6VecMulPfS_S__param_2
)
{
	.reg .pred 	%p<2>;
	.reg .b32 	%r<5>;
	.reg .b32 	%f<4>;
	.reg .b64 	%rd<11>;

	ld.param.u64 	%rd1, [_Z6VecMulPfS_S__param_0];
	ld.param.u64 	%rd2, [_Z6VecMulPfS_S__param_1];
	ld.param.u64 	%rd3, [_Z6VecMulPfS_S__param_2];
	mov.u32 	%r2, %tid.x;
	mov.u32 	%r3, %ctaid.x;
	mov.u32 	%r4, %ntid.x;
	mad.lo.s32 	%r1, %r3, %r4, %r2;
	setp.gt.s32 	%p1, %r1, 191;
	@%p1 bra 	$L__BB0_2;
	cvta.to.global.u64 	%rd4, %rd1;
	cvta.to.global.u64 	%rd5, %rd2;
	cvta.to.global.u64 	%rd6, %rd3;
	mul.wide.s32 	%rd7, %r1, 4;
	add.s64 	%rd8, %rd4, %rd7;
	ld.global.f32 	%f1, [%rd8];
	add.s64 	%rd9, %rd5, %rd7;
	ld.global.f32 	%f2, [%rd9];
	mul.f32 	%f3, %f1, %f2;
	add.s64 	%rd10, %rd6, %rd7;
	st.global.f32 	[%rd10], %f3;
$L__BB0_2:
	ret;

}
	// .globl	_Z9reductionPfS_
.visible .entry _Z9reductionPfS_(
	.param .u64 .ptr .align 1 _Z9reductionPfS__param_0,
	.param .u64 .ptr .align 1 _Z9reductionPfS__param_1
)
{
	.reg .pred 	%p<6>;
	.reg .b32 	%r<16>;
	.reg .b32 	%f<9>;
	.reg .b64 	%rd<9>;

	ld.param.u64 	%rd1, [_Z9reductionPfS__param_0];
	ld.param.u64 	%rd2, [_Z9reductionPfS__param_1];
	mov.u32 	%r1, %tid.x;
	mov.u32 	%r2, %ctaid.x;
	mov.u32 	%r3, %ntid.x;
	mad.lo.s32 	%r4, %r2, %r3, %r1;
	setp.gt.u32 	%p1, %r4, 191;
	mov.f32 	%f8, 0f00000000;
	@%p1 bra 	$L__BB1_2;
	cvta.to.global.u64 	%rd3, %rd1;
	mul.wide.u32 	%rd4, %r4, 4;
	add.s64 	%rd5, %rd3, %rd4;
	ld.global.f32 	%f8, [%rd5];
$L__BB1_2:
	shl.b32 	%r8, %r1, 2;
	mov.u32 	%r9, sdata;
	add.s32 	%r5, %r9, %r8;
	st.shared.f32 	[%r5], %f8;
	bar.sync 	0;
	setp.lt.u32 	%p2, %r3, 2;
	@%p2 bra 	$L__BB1_7;
	mov.b32 	%r15, 1;
$L__BB1_4:
	shl.b32 	%r7, %r15, 1;
	add.s32 	%r11, %r7, -1;
	and.b32  	%r12, %r11, %r1;
	setp.ne.s32 	%p3, %r12, 0;
	@%p3 bra 	$L__BB1_6;
	shl.b32 	%r13, %r15, 2;
	add.s32 	%r14, %r5, %r13;
	ld.shared.f32 	%f4, [%r14];
	ld.shared.f32 	%f5, [%r5];
	add.f32 	%f6, %f4, %f5;
	st.shared.f32 	[%r5], %f6;
$L__BB1_6:
	bar.sync 	0;
	setp.lt.u32 	%p4, %r7, %r3;
	mov.u32 	%r15, %r7;
	@%p4 bra 	$L__BB1_4;
$L__BB1_7:
	setp.ne.s32 	%p5, %r1, 0;
	@%p5 bra 	$L__BB1_9;
	ld.shared.f32 	%f7, [sdata];
	cvta.to.global.u64 	%rd6, %rd2;
	mul.wide.u32 	%rd7, %r2, 4;
	add.s64 	%rd8, %rd6, %rd7;
	st.global.f32 	[%rd8], %f7;
$L__BB1_9:
	ret;

}


// ===== COMPILED SASS (sm_100) =====

	.target	sm_100

	.elftype	@"ET_EXEC"


//--------------------- .note.nv.tkinfo           --------------------------
	.section	.note.nv.tkinfo,"",@"SHT_NOTE"
	.sectionflags	@"SHF_NOTE_NV_TKINFO"
	.tkinfo
        /*0018*/ 	.word	0x00000002
        /*0030*/ 	.string	""
        /*0030*/ 	.string	"ptxas"
        /*0030*/ 	.string	"Cuda compilation tools, release 13.0, V13.0.88"
        /*0030*/ 	.string	"Build cuda_13.0.r13.0/compiler.36424714_0"
        /*0030*/ 	.string	"-arch sm_100 -m 64 "



//--------------------- .note.nv.cuinfo           --------------------------
	.section	.note.nv.cuinfo,"",@"SHT_NOTE"
	.sectionflags	@"SHF_NOTE_NV_CUINFO"
        /*0018*/ 	.short	0x0002
        /*001a*/ 	.short	0x0064
        /*001c*/ 	.short	0x0082
	.zero		2


//--------------------- .nv.info                  --------------------------
	.section	.nv.info,"",@"SHT_CUDA_INFO"
	.align	4


	//----- nvinfo : EIATTR_REGCOUNT
	.align		4
        /*0000*/ 	.byte	0x04, 0x2f
        /*0002*/ 	.short	(.L_1 - .L_0)
	.align		4
.L_0:
        /*0004*/ 	.word	index@(_Z6VecMulPfS_S_)
        /*0008*/ 	.word	0x0000000c


	//----- nvinfo : EIATTR_FRAME_SIZE
	.align		4
.L_1:
        /*000c*/ 	.byte	0x04, 0x11
        /*000e*/ 	.short	(.L_3 - .L_2)
	.align		4
.L_2:
        /*0010*/ 	.word	index@(_Z6VecMulPfS_S_)
        /*0014*/ 	.word	0x00000000


	//----- nvinfo : EIATTR_REGCOUNT
	.align		4
.L_3:
        /*0018*/ 	.byte	0x04, 0x2f
        /*001a*/ 	.short	(.L_5 - .L_4)
	.align		4
.L_4:
        /*001c*/ 	.word	index@(_Z9reductionPfS_)
        /*0020*/ 	.word	0x0000000b


	//----- nvinfo : EIATTR_FRAME_SIZE
	.align		4
.L_5:
        /*0024*/ 	.byte	0x04, 0x11
        /*0026*/ 	.short	(.L_7 - .L_6)
	.align		4
.L_6:
        /*0028*/ 	.word	index@(_Z9reductionPfS_)
        /*002c*/ 	.word	0x00000000


	//----- nvinfo : EIATTR_MIN_STACK_SIZE
	.align		4
.L_7:
        /*0030*/ 	.byte	0x04, 0x12
        /*0032*/ 	.short	(.L_9 - .L_8)
	.align		4
.L_8:
        /*0034*/ 	.word	index@(_Z9reductionPfS_)
        /*0038*/ 	.word	0x00000000


	//----- nvinfo : EIATTR_MIN_STACK_SIZE
	.align		4
.L_9:
        /*003c*/ 	.byte	0x04, 0x12
        /*003e*/ 	.short	(.L_11 - .L_10)
	.align		4
.L_10:
        /*0040*/ 	.word	index@(_Z6VecMulPfS_S_)
        /*0044*/ 	.word	0x00000000
.L_11:


//--------------------- .nv.compat                --------------------------
	.section	.nv.compat,"",@"SHT_CUDA_COMPAT_INFO"
	.align	4
        /*0000*/ 	.byte	0x02, 0x09, 0x00, 0x00, 0x02, 0x02, 0x01, 0x00, 0x02, 0x05, 0x05, 0x00, 0x03, 0x07, 0x01, 0x01
        /*0010*/ 	.byte	0x02, 0x03, 0x00, 0x00, 0x02, 0x06, 0x01, 0x00, 0x04, 0x0b, 0x08, 0x00, 0x09, 0x00, 0x00, 0x00
        /*0020*/ 	.byte	0x00, 0x00, 0x00, 0x00


//--------------------- .nv.info._Z9reductionPfS_ --------------------------
	.section	.nv.info._Z9reductionPfS_,"",@"SHT_CUDA_INFO"
	.sectionflags	@""
	.align	4


	//----- nvinfo : EIATTR_CUDA_API_VERSION
	.align		4
        /*0000*/ 	.byte	0x04, 0x37
        /*0002*/ 	.short	(.L_13 - .L_12)
.L_12:
        /*0004*/ 	.word	0x00000082


	//----- nvinfo : EIATTR_KPARAM_INFO
	.align		4
.L_13:
        /*0008*/ 	.byte	0x04, 0x17
        /*000a*/ 	.short	(.L_15 - .L_14)
.L_14:
        /*000c*/ 	.word	0x00000000
        /*0010*/ 	.short	0x0001
        /*0012*/ 	.short	0x0008
        /*0014*/ 	.byte	0x00, 0xf5, 0x21, 0x00


	//----- nvinfo : EIATTR_KPARAM_INFO
	.align		4
.L_15:
        /*0018*/ 	.byte	0x04, 0x17
        /*001a*/ 	.short	(.L_17 - .L_16)
.L_16:
        /*001c*/ 	.word	0x00000000
        /*0020*/ 	.short	0x0000
        /*0022*/ 	.short	0x0000
        /*0024*/ 	.byte	0x00, 0xf5, 0x21, 0x00


	//----- nvinfo : EIATTR_SPARSE_MMA_MASK
	.align		4
.L_17:
        /*0028*/ 	.byte	0x03, 0x50
        /*002a*/ 	.short	0x0000


	//----- nvinfo : EIATTR_MAXREG_COUNT
	.align		4
        /*002c*/ 	.byte	0x03, 0x1b
        /*002e*/ 	.short	0x00ff


	//----- nvinfo : EIATTR_NUM_BARRIERS
	.align		4
        /*0030*/ 	.byte	0x02, 0x4c
        /*0032*/ 	.byte	0x01
	.zero		1


	//----- nvinfo : EIATTR_MERCURY_ISA_VERSION
	.align		4
        /*0034*/ 	.byte	0x03, 0x5f
        /*0036*/ 	.short	0x0101


	//----- nvinfo : EIATTR_VRC_CTA_INIT_COUNT
	.align		4
        /*0038*/ 	.byte	0x02, 0x4a
	.zero		1
	.zero		1


	//----- nvinfo : EIATTR_EXIT_INSTR_OFFSETS
	.align		4
        /*003c*/ 	.byte	0x04, 0x1c
        /*003e*/ 	.short	(.L_19 - .L_18)


	//   ....[0]....
.L_18:
        /*0040*/ 	.word	0x00000210


	//   ....[1]....
        /*0044*/ 	.word	0x00000290


	//----- nvinfo : EIATTR_CBANK_PARAM_SIZE
	.align		4
.L_19:
        /*0048*/ 	.byte	0x03, 0x19
        /*004a*/ 	.short	0x0010


	//----- nvinfo : EIATTR_PARAM_CBANK
	.align		4
        /*004c*/ 	.byte	0x04, 0x0a
        /*004e*/ 	.short	(.L_21 - .L_20)
	.align		4
.L_20:
        /*0050*/ 	.word	index@(.nv.constant0._Z9reductionPfS_)
        /*0054*/ 	.short	0x0380
        /*0056*/ 	.short	0x0010


	//----- nvinfo : EIATTR_SW_WAR
	.align		4
.L_21:
        /*0058*/ 	.byte	0x04, 0x36
        /*005a*/ 	.short	(.L_23 - .L_22)
.L_22:
        /*005c*/ 	.word	0x00000008
.L_23:


//--------------------- .nv.info._Z6VecMulPfS_S_  --------------------------
	.section	.nv.info._Z6VecMulPfS_S_,"",@"SHT_CUDA_INFO"
	.sectionflags	@""
	.align	4


	//----- nvinfo : EIATTR_CUDA_API_VERSION
	.align		4
        /*0000*/ 	.byte	0x04, 0x37
        /*0002*/ 	.short	(.L_25 - .L_24)
.L_24:
        /*0004*/ 	.word	0x00000082


	//----- nvinfo : EIATTR_KPARAM_INFO
	.align		4
.L_25:
        /*0008*/ 	.byte	0x04, 0x17
        /*000a*/ 	.short	(.L_27 - .L_26)
.L_26:
        /*000c*/ 	.word	0x00000000
        /*0010*/ 	.short	0x0002
        /*0012*/ 	.short	0x0010
        /*0014*/ 	.byte	0x00, 0xf5, 0x21, 0x00


	//----- nvinfo : EIATTR_KPARAM_INFO
	.align		4
.L_27:
        /*0018*/ 	.byte	0x04, 0x17
        /*001a*/ 	.short	(.L_29 - .L_28)
.L_28:
        /*001c*/ 	.word	0x00000000
        /*0020*/ 	.short	0x0001
        /*0022*/ 	.short	0x0008
        /*0024*/ 	.byte	0x00, 0xf5, 0x21, 0x00


	//----- nvinfo : EIATTR_KPARAM_INFO
	.align		4
.L_29:
        /*0028*/ 	.byte	0x04, 0x17
        /*002a*/ 	.short	(.L_31 - .L_30)
.L_30:
        /*002c*/ 	.word	0x00000000
        /*0030*/ 	.short	0x0000
        /*0032*/ 	.short	0x0000
        /*0034*/ 	.byte	0x00, 0xf5, 0x21, 0x00


	//----- nvinfo : EIATTR_SPARSE_MMA_MASK
	.align		4
.L_31:
        /*0038*/ 	.byte	0x03, 0x50
        /*003a*/ 	.short	0x0000


	//----- nvinfo : EIATTR_MAXREG_COUNT
	.align		4
        /*003c*/ 	.byte	0x03, 0x1b
        /*003e*/ 	.short	0x00ff


	//----- nvinfo : EIATTR_MERCURY_ISA_VERSION
	.align		4
        /*0040*/ 	.byte	0x03, 0x5f
        /*0042*/ 	.short	0x0101


	//----- nvinfo : EIATTR_VRC_CTA_INIT_COUNT
	.align		4
        /*0044*/ 	.byte	0x02, 0x4a
	.zero		1
	.zero		1


	//----- nvinfo : EIATTR_EXIT_INSTR_OFFSETS
	.align		4
        /*0048*/ 	.byte	0x04, 0x1c
        /*004a*/ 	.short	(.L_33 - .L_32)


	//   ....[0]....
.L_32:
        /*004c*/ 	.word	0x00000060


	//   ....[1]....
        /*0050*/ 	.word	0x00000120


	//----- nvinfo : EIATTR_CBANK_PARAM_SIZE
	.align		4
.L_33:
        /*0054*/ 	.byte	0x03, 0x19
        /*0056*/ 	.short	0x0018


	//----- nvinfo : EIATTR_PARAM_CBANK
	.align		4
        /*0058*/ 	.byte	0x04, 0x0a
        /*005a*/ 	.short	(.L_35 - .L_34)
	.align		4
.L_34:
        /*005c*/ 	.word	index@(.nv.constant0._Z6VecMulPfS_S_)
        /*0060*/ 	.short	0x0380
        /*0062*/ 	.short	0x0018


	//----- nvinfo : EIATTR_SW_WAR
	.align		4
.L_35:
        /*0064*/ 	.byte	0x04, 0x36
        /*0066*/ 	.short	(.L_37 - .L_36)
.L_36:
        /*0068*/ 	.word	0x00000008
.L_37:


//--------------------- .nv.callgraph             --------------------------
	.section	.nv.callgraph,"",@"SHT_CUDA_CALLGRAPH"
	.align	4
	.sectionentsize	8
	.align		4
        /*0000*/ 	.word	0x00000000
	.align		4
        /*0004*/ 	.word	0xffffffff
	.align		4
        /*0008*/ 	.word	0x00000000
	.align		4
        /*000c*/ 	.word	0xfffffffe
	.align		4
        /*0010*/ 	.word	0x00000000
	.align		4
        /*0014*/ 	.word	0xfffffffd
	.align		4
        /*0018*/ 	.word	0x00000000
	.align		4
        /*001c*/ 	.word	0xfffffffc


//--------------------- .text._Z9reductionPfS_    --------------------------
	.section	.text._Z9reductionPfS_,"ax",@progbits
	.align	128
        .global         _Z9reductionPfS_
        .type           _Z9reductionPfS_,@function
        .size           _Z9reductionPfS_,(.L_x_4 - _Z9reductionPfS_)
        .other          _Z9reductionPfS_,@"STO_CUDA_ENTRY STV_DEFAULT"
_Z9reductionPfS_:
.text._Z9reductionPfS_:
[----:B------:R-:W-:Y:S01]  /*0000*/  LDC R1, c[0x0][0x37c] ;  /* 0x0000df00ff017b82 */ /* 0x000fe20000000800 */
[----:B------:R-:W0:Y:S01]  /*0010*/  S2R R7, SR_TID.X ;  /* 0x0000000000077919 */ /* 0x000e220000002100 */
[----:B------:R-:W0:Y:S01]  /*0020*/  LDCU UR8, c[0x0][0x360] ;  /* 0x00006c00ff0877ac */ /* 0x000e220008000800 */
[----:B------:R-:W-:Y:S01]  /*0030*/  IMAD.MOV.U32 R0, RZ, RZ, RZ ;  /* 0x000000ffff007224 */ /* 0x000fe200078e00ff */
[----:B------:R-:W0:Y:S01]  /*0040*/  S2R R6, SR_CTAID.X ;  /* 0x0000000000067919 */ /* 0x000e220000002500 */
[----:B------:R-:W1:Y:S01]  /*0050*/  LDCU.64 UR6, c[0x0][0x358] ;  /* 0x00006b00ff0677ac */ /* 0x000e620008000a00 */
[----:B0-----:R-:W-:-:S05]  /*0060*/  IMAD R5, R6, UR8, R7 ;  /* 0x0000000806057c24 */ /* 0x001fca000f8e0207 */
[----:B------:R-:W-:-:S13]  /*0070*/  ISETP.GT.U32.AND P0, PT, R5, 0xbf, PT ;  /* 0x000000bf0500780c */ /* 0x000fda0003f04070 */
[----:B------:R-:W0:Y:S02]  /*0080*/  @!P0 LDC.64 R2, c[0x0][0x380] ;  /* 0x0000e000ff028b82 */ /* 0x000e240000000a00 */
[----:B0-----:R-:W-:-:S05]  /*0090*/  @!P0 IMAD.WIDE.U32 R2, R5, 0x4, R2 ;  /* 0x0000000405028825 */ /* 0x001fca00078e0002 */
[----:B-1----:R-:W2:Y:S01]  /*00a0*/  @!P0 LDG.E R0, desc[UR6][R2.64] ;  /* 0x0000000602008981 */ /* 0x002ea2000c1e1900 */
[----:B------:R-:W0:Y:S01]  /*00b0*/  S2UR UR5, SR_CgaCtaId ;  /* 0x00000000000579c3 */ /* 0x000e220000008800 */
[----:B------:R-:W-:Y:S01]  /*00c0*/  UMOV UR4, 0x400 ;  /* 0x0000040000047882 */ /* 0x000fe20000000000 */
[----:B------:R-:W-:Y:S01]  /*00d0*/  UISETP.GE.U32.AND UP0, UPT, UR8, 0x2, UPT ;  /* 0x000000020800788c */ /* 0x000fe2000bf06070 */
[----:B------:R-:W-:Y:S01]  /*00e0*/  ISETP.NE.AND P0, PT, R7, RZ, PT ;  /* 0x000000ff0700720c */ /* 0x000fe20003f05270 */
[----:B0-----:R-:W-:-:S06]  /*00f0*/  ULEA UR4, UR5, UR4, 0x18 ;  /* 0x0000000405047291 */ /* 0x001fcc000f8ec0ff */
[----:B------:R-:W-:-:S05]  /*0100*/  LEA R5, R7, UR4, 0x2 ;  /* 0x0000000407057c11 */ /* 0x000fca000f8e10ff */
[----:B--2---:R0:W-:Y:S01]  /*0110*/  STS [R5], R0 ;  /* 0x0000000005007388 */ /* 0x0041e20000000800 */
[----:B------:R-:W-:Y:S06]  /*0120*/  BAR.SYNC.DEFER_BLOCKING 0x0 ;  /* 0x0000000000007b1d */ /* 0x000fec0000010000 */
[----:B------:R-:W-:Y:S05]  /*0130*/  BRA.U !UP0, `(.L_x_0) ;  /* 0x0000000108347547 */ /* 0x000fea000b800000 */
[----:B0-----:R-:W-:-:S07]  /*0140*/  IMAD.MOV.U32 R0, RZ, RZ, 0x1 ;  /* 0x00000001ff007424 */ /* 0x001fce00078e00ff */
.L_x_1:
[----:B------:R-:W-:-:S05]  /*0150*/  SHF.L.U32 R8, R0, 0x1, RZ ;  /* 0x0000000100087819 */ /* 0x000fca00000006ff */
[----:B------:R-:W-:-:S05]  /*0160*/  VIADD R2, R8, 0xffffffff ;  /* 0xffffffff08027836 */ /* 0x000fca0000000000 */
[----:B------:R-:W-:-:S13]  /*0170*/  LOP3.LUT P1, RZ, R2, R7, RZ, 0xc0, !PT ;  /* 0x0000000702ff7212 */ /* 0x000fda000782c0ff */
[----:B------:R-:W-:Y:S01]  /*0180*/  @!P1 LEA R2, R0, R5, 0x2 ;  /* 0x0000000500029211 */ /* 0x000fe200078e10ff */
[----:B------:R-:W-:Y:S01]  /*0190*/  @!P1 LDS R3, [R5] ;  /* 0x0000000005039984 */ /* 0x000fe20000000800 */
[----:B------:R-:W-:-:S04]  /*01a0*/  MOV R0, R8 ;  /* 0x0000000800007202 */ /* 0x000fc80000000f00 */
[----:B------:R-:W0:Y:S02]  /*01b0*/  @!P1 LDS R2, [R2] ;  /* 0x0000000002029984 */ /* 0x000e240000000800 */
[----:B0-----:R-:W-:-:S05]  /*01c0*/  @!P1 FADD R4, R2, R3 ;  /* 0x0000000302049221 */ /* 0x001fca0000000000 */
[----:B------:R1:W-:Y:S01]  /*01d0*/  @!P1 STS [R5], R4 ;  /* 0x0000000405009388 */ /* 0x0003e20000000800 */
[----:B------:R-:W-:Y:S01]  /*01e0*/  BAR.SYNC.DEFER_BLOCKING 0x0 ;  /* 0x0000000000007b1d */ /* 0x000fe20000010000 */
[----:B------:R-:W-:-:S13]  /*01f0*/  ISETP.GE.U32.AND P1, PT, R8, UR8, PT ;  /* 0x0000000808007c0c */ /* 0x000fda000bf26070 */
[----:B-1----:R-:W-:Y:S05]  /*0200*/  @!P1 BRA `(.L_x_1) ;  /* 0xfffffffc00d09947 */ /* 0x002fea000383ffff */
.L_x_0:
[----:B------:R-:W-:Y:S05]  /*0210*/  @P0 EXIT ;  /* 0x000000000000094d */ /* 0x000fea0003800000 */
[----:B------:R-:W1:Y:S01]  /*0220*/  S2UR UR5, SR_CgaCtaId ;  /* 0x00000000000579c3 */ /* 0x000e620000008800 */
[----:B------:R-:W-:-:S07]  /*0230*/  UMOV UR4, 0x400 ;  /* 0x0000040000047882 */ /* 0x000fce0000000000 */
[----:B------:R-:W2:Y:S01]  /*0240*/  LDC.64 R2, c[0x0][0x388] ;  /* 0x0000e200ff027b82 */ /* 0x000ea20000000a00 */
[----:B-1----:R-:W-:Y:S01]  /*0250*/  ULEA UR4, UR5, UR4, 0x18 ;  /* 0x0000000405047291 */ /* 0x002fe2000f8ec0ff */
[----:B--2---:R-:W-:-:S08]  /*0260*/  IMAD.WIDE.U32 R2, R6, 0x4, R2 ;  /* 0x0000000406027825 */ /* 0x004fd000078e0002 */
[----:B0-----:R-:W0:Y:S04]  /*0270*/  LDS R5, [UR4] ;  /* 0x00000004ff057984 */ /* 0x001e280008000800 */
[----:B0-----:R-:W-:Y:S01]  /*0280*/  STG.E desc[UR6][R2.64], R5 ;  /* 0x0000000502007986 */ /* 0x001fe2000c101906 */
[----:B------:R-:W-:Y:S05]  /*0290*/  EXIT ;  /* 0x000000000000794d */ /* 0x000fea0003800000 */
.L_x_2:
[----:B------:R-:W-:-:S00]  /*02a0*/  BRA `(.L_x_2) ;  /* 0xfffffffc00fc7947 */ /* 0x000fc0000383ffff */
[----:B------:R-:W-:-:S00]  /*02b0*/  NOP ;  /* 0x0000000000007918 */ /* 0x000fc00000000000 */
        /* <DEDUP_REMOVED lines=12> */
.L_x_4:


//--------------------- .text._Z6VecMulPfS_S_     --------------------------
	.section	.text._Z6VecMulPfS_S_,"ax",@progbits
	.align	128
        .global         _Z6VecMulPfS_S_
        .type           _Z6VecMulPfS_S_,@function
        .size           _Z6VecMulPfS_S_,(.L_x_5 - _Z6VecMulPfS_S_)
        .other          _Z6VecMulPfS_S_,@"STO_CUDA_ENTRY STV_DEFAULT"
_Z6VecMulPfS_S_:
.text._Z6VecMulPfS_S_:
[----:B------:R-:W-:Y:S01]  /*0000*/  LDC R1, c[0x0][0x37c] ;  /* 0x0000df00ff017b82 */ /* 0x000fe20000000800 */
[----:B------:R-:W0:Y:S07]  /*0010*/  S2R R9, SR_TID.X ;  /* 0x0000000000097919 */ /* 0x000e2e0000002100 */
[----:B------:R-:W0:Y:S08]  /*0020*/  S2UR UR4, SR_CTAID.X ;  /* 0x00000000000479c3 */ /* 0x000e300000002500 */
[----:B------:R-:W0:Y:S02]  /*0030*/  LDC R0, c[0x0][0x360] ;  /* 0x0000d800ff007b82 */ /* 0x000e240000000800 */
[----:B0-----:R-:W-:-:S05]  /*0040*/  IMAD R9, R0, UR4, R9 ;  /* 0x0000000400097c24 */ /* 0x001fca000f8e0209 */
[----:B------:R-:W-:-:S13]  /*0050*/  ISETP.GT.AND P0, PT, R9, 0xbf, PT ;  /* 0x000000bf0900780c */ /* 0x000fda0003f04270 */
[----:B------:R-:W-:Y:S05]  /*0060*/  @P0 EXIT ;  /* 0x000000000000094d */ /* 0x000fea0003800000 */
[----:B------:R-:W0:Y:S01]  /*0070*/  LDC.64 R2, c[0x0][0x380] ;  /* 0x0000e000ff027b82 */ /* 0x000e220000000a00 */
[----:B------:R-:W1:Y:S07]  /*0080*/  LDCU.64 UR4, c[0x0][0x358] ;  /* 0x00006b00ff0477ac */ /* 0x000e6e0008000a00 */
[----:B------:R-:W2:Y:S08]  /*0090*/  LDC.64 R4, c[0x0][0x388] ;  /* 0x0000e200ff047b82 */ /* 0x000eb00000000a00 */
[----:B------:R-:W3:Y:S01]  /*00a0*/  LDC.64 R6, c[0x0][0x390] ;  /* 0x0000e400ff067b82 */ /* 0x000ee20000000a00 */
[----:B0-----:R-:W-:-:S06]  /*00b0*/  IMAD.WIDE R2, R9, 0x4, R2 ;  /* 0x0000000409027825 */ /* 0x001fcc00078e0202 */
[----:B-1----:R-:W4:Y:S01]  /*00c0*/  LDG.E R2, desc[UR4][R2.64] ;  /* 0x0000000402027981 */ /* 0x002f22000c1e1900 */
[----:B--2---:R-:W-:-:S06]  /*00d0*/  IMAD.WIDE R4, R9, 0x4, R4 ;  /* 0x0000000409047825 */ /* 0x004fcc00078e0204 */
[----:B------:R-:W4:Y:S01]  /*00e0*/  LDG.E R5, desc[UR4][R4.64] ;  /* 0x0000000404057981 */ /* 0x000f22000c1e1900 */
[----:B---3--:R-:W-:-:S04]  /*00f0*/  IMAD.WIDE R6, R9, 0x4, R6 ;  /* 0x0000000409067825 */ /* 0x008fc800078e0206 */
[----:B----4-:R-:W-:-:S05]  /*0100*/  FMUL R9, R2, R5 ;  /* 0x0000000502097220 */ /* 0x010fca0000400000 */
[----:B------:R-:W-:Y:S01]  /*0110*/  STG.E desc[UR4][R6.64], R9 ;  /* 0x0000000906007986 */ /* 0x000fe2000c101904 */
[----:B------:R-:W-:Y:S05]  /*0120*/  EXIT ;  /* 0x000000000000794d */ /* 0x000fea0003800000 */
.L_x_3:
        /* <DEDUP_REMOVED lines=13> */
.L_x_5:


//--------------------- .nv.shared._Z9reductionPfS_ --------------------------
	.section	.nv.shared._Z9reductionPfS_,"aw",@nobits
	.sectionflags	@""
	.align	16
	.zero		1024


//--------------------- .nv.shared.reserved.0     --------------------------
	.section	.nv.shared.reserved.0,"aw",@nobits
	.weak		__nv_reservedSMEM_offset_0_alias
	.size		__nv_reservedSMEM_offset_0_alias, 0, 64
	.other		__nv_reservedSMEM_offset_0_alias,@"STO_CUDA_RESERVED_SHARED STV_DEFAULT"
__nv_reservedSMEM_offset_0_alias:
	.zero		0
	.zero		64


//--------------------- .nv.shared._Z6VecMulPfS_S_ --------------------------
	.section	.nv.shared._Z6VecMulPfS_S_,"aw",@nobits
	.sectionflags	@""
	.align	16
	.zero		1024


//--------------------- .nv.constant0._Z9reductionPfS_ --------------------------
	.section	.nv.constant0._Z9reductionPfS_,"a",@progbits
	.sectionflags	@""
	.align	4
.nv.constant0._Z9reductionPfS_:
	.zero		912


//--------------------- .nv.constant0._Z6VecMulPfS_S_ --------------------------
	.section	.nv.constant0._Z6VecMulPfS_S_,"a",@progbits
	.sectionflags	@""
	.align	4
.nv.constant0._Z6VecMulPfS_S_:
	.zero		920


//--------------------- SYMBOLS --------------------------

	.type		.nv.reservedSmem.offset0,@object
	.size		.nv.reservedSmem.offset0,0x4
	.type		.nv.reservedSmem.cap,@object
	.size		.nv.reservedSmem.cap,0x4
